	.headerflags	@"EF_CUDA_TEXMODE_UNIFIED EF_CUDA_64BIT_ADDRESS EF_CUDA_ACCELERATORS EF_CUDA_SM90 EF_CUDA_VIRTUAL_SM(EF_CUDA_SM90)"
	.elftype	@"ET_EXEC"


//--------------------- .nv.info                  --------------------------
	.section	.nv.info,"",@"SHT_CUDA_INFO"
	.align	4


	//----- nvinfo : EIATTR_REGCOUNT
	.align		4
        /*0000*/ 	.byte	0x04, 0x2f
        /*0002*/ 	.short	(.L_1 - .L_0)
	.align		4
.L_0:
        /*0004*/ 	.word	index@(triton_poi_fused_convolution_6)
        /*0008*/ 	.word	0x00000012


	//----- nvinfo : EIATTR_MIN_STACK_SIZE
	.align		4
.L_1:
        /*000c*/ 	.byte	0x04, 0x12
        /*000e*/ 	.short	(.L_3 - .L_2)
	.align		4
.L_2:
        /*0010*/ 	.word	index@(triton_poi_fused_convolution_6)
        /*0014*/ 	.word	0x00000000


	//----- nvinfo : EIATTR_FRAME_SIZE
	.align		4
.L_3:
        /*0018*/ 	.byte	0x04, 0x11
        /*001a*/ 	.short	(.L_5 - .L_4)
	.align		4
.L_4:
        /*001c*/ 	.word	index@(triton_poi_fused_convolution_6)
        /*0020*/ 	.word	0x00000000


	//----- nvinfo : EIATTR_MIN_STACK_SIZE
	.align		4
.L_5:
        /*0024*/ 	.byte	0x04, 0x12
        /*0026*/ 	.short	(.L_7 - .L_6)
	.align		4
.L_6:
        /*0028*/ 	.word	index@(triton_poi_fused_convolution_6)
        /*002c*/ 	.word	0x00000000
.L_7:


//--------------------- .nv.info.triton_poi_fused_convolution_6 --------------------------
	.section	.nv.info.triton_poi_fused_convolution_6,"",@"SHT_CUDA_INFO"
	.sectionflags	@""
	.align	4


	//----- nvinfo : EIATTR_CUDA_API_VERSION
	.align		4
        /*0000*/ 	.byte	0x04, 0x37
        /*0002*/ 	.short	(.L_9 - .L_8)
.L_8:
        /*0004*/ 	.word	0x0000007c


	//----- nvinfo : EIATTR_KPARAM_INFO
	.align		4
.L_9:
        /*0008*/ 	.byte	0x04, 0x17
        /*000a*/ 	.short	(.L_11 - .L_10)
.L_10:
        /*000c*/ 	.word	0x00000000
        /*0010*/ 	.short	0x0002
        /*0012*/ 	.short	0x0010
        /*0014*/ 	.byte	0x00, 0xf0, 0x11, 0x00


	//----- nvinfo : EIATTR_KPARAM_INFO
	.align		4
.L_11:
        /*0018*/ 	.byte	0x04, 0x17
        /*001a*/ 	.short	(.L_13 - .L_12)
.L_12:
        /*001c*/ 	.word	0x00000000
        /*0020*/ 	.short	0x0001
        /*0022*/ 	.short	0x0008
        /*0024*/ 	.byte	0x00, 0xf4, 0x21, 0x00


	//----- nvinfo : EIATTR_KPARAM_INFO
	.align		4
.L_13:
        /*0028*/ 	.byte	0x04, 0x17
        /*002a*/ 	.short	(.L_15 - .L_14)
.L_14:
        /*002c*/ 	.word	0x00000000
        /*0030*/ 	.short	0x0000
        /*0032*/ 	.short	0x0000
        /*0034*/ 	.byte	0x00, 0xf4, 0x21, 0x00


	//----- nvinfo : EIATTR_SPARSE_MMA_MASK
	.align		4
.L_15:
        /*0038*/ 	.byte	0x03, 0x50
        /*003a*/ 	.short	0x0000


	//----- nvinfo : EIATTR_MAXREG_COUNT
	.align		4
        /*003c*/ 	.byte	0x03, 0x1b
        /*003e*/ 	.short	0x00ff


	//----- nvinfo : EIATTR_EXIT_INSTR_OFFSETS
	.align		4
        /*0040*/ 	.byte	0x04, 0x1c
        /*0042*/ 	.short	(.L_17 - .L_16)


	//   ....[0]....
.L_16:
        /*0044*/ 	.word	0x000001d0


	//----- nvinfo : EIATTR_REQNTID
	.align		4
.L_17:
        /*0048*/ 	.byte	0x04, 0x10
        /*004a*/ 	.short	(.L_19 - .L_18)
.L_18:
        /*004c*/ 	.word	0x00000080
        /*0050*/ 	.word	0x00000001
        /*0054*/ 	.word	0x00000001


	//----- nvinfo : EIATTR_CBANK_PARAM_SIZE
	.align		4
.L_19:
        /*0058*/ 	.byte	0x03, 0x19
        /*005a*/ 	.short	0x0014


	//----- nvinfo : EIATTR_PARAM_CBANK
	.align		4
        /*005c*/ 	.byte	0x04, 0x0a
        /*005e*/ 	.short	(.L_21 - .L_20)
	.align		4
.L_20:
        /*0060*/ 	.word	index@(.nv.constant0.triton_poi_fused_convolution_6)
        /*0064*/ 	.short	0x0210
        /*0066*/ 	.short	0x0014


	//----- nvinfo : EIATTR_SW_WAR
	.align		4
.L_21:
        /*0068*/ 	.byte	0x04, 0x36
        /*006a*/ 	.short	(.L_23 - .L_22)
.L_22:
        /*006c*/ 	.word	0x00000008
.L_23:


//--------------------- .nv.callgraph             --------------------------
	.section	.nv.callgraph,"",@"SHT_CUDA_CALLGRAPH"
	.align	4
	.sectionentsize	8
	.align		4
        /*0000*/ 	.word	0x00000000
	.align		4
        /*0004*/ 	.word	0xffffffff
	.align		4
        /*0008*/ 	.word	0x00000000
	.align		4
        /*000c*/ 	.word	0xfffffffe
	.align		4
        /*0010*/ 	.word	0x00000000
	.align		4
        /*0014*/ 	.word	0xfffffffd
	.align		4
        /*0018*/ 	.word	0x00000000
	.align		4
        /*001c*/ 	.word	0xfffffffc


//--------------------- .text.triton_poi_fused_convolution_6 --------------------------
	.section	.text.triton_poi_fused_convolution_6,"ax",@progbits
	.align	128
        .global         triton_poi_fused_convolution_6
        .type           triton_poi_fused_convolution_6,@function
        .size           triton_poi_fused_convolution_6,(.L_x_1 - triton_poi_fused_convolution_6)
        .other          triton_poi_fused_convolution_6,@"STO_CUDA_ENTRY STV_DEFAULT"
triton_poi_fused_convolution_6:
.text.triton_poi_fused_convolution_6:
[----:B------:R-:W-:Y:S01]  /*0000*/  LDC R1, c[0x0][0x28] ;  /* 0x00000a00ff017b82 */ /* 0x000fe20000000800 */
[----:B------:R-:W1:Y:S07]  /*0010*/  S2R R0, SR_TID.X ;  /* 0x0000000000007919 */ /* 0x000e6e0000002100 */
[----:B------:R-:W2:Y:S01]  /*0020*/  LDC.64 R4, c[0x0][0x218] ;  /* 0x00008600ff047b82 */ /* 0x000ea20000000a00 */
[----:B------:R-:W-:Y:S01]  /*0030*/  ULDC.64 UR4, c[0x0][0x208] ;  /* 0x0000820000047ab9 */ /* 0x000fe20000000a00 */
[----:B------:R-:W3:Y:S06]  /*0040*/  S2R R7, SR_CTAID.X ;  /* 0x0000000000077919 */ /* 0x000eec0000002500 */
[----:B------:R-:W4:Y:S01]  /*0050*/  LDC.64 R2, c[0x0][0x210] ;  /* 0x00008400ff027b82 */ /* 0x000f220000000a00 */
[----:B-1----:R-:W-:-:S04]  /*0060*/  SHF.L.U32 R0, R0, 0x2, RZ ;  /* 0x0000000200007819 */ /* 0x002fc800000006ff */
[----:B------:R-:W-:Y:S02]  /*0070*/  LOP3.LUT R0, R0, 0x1fc, RZ, 0xc0, !PT ;  /* 0x000001fc00007812 */ /* 0x000fe400078ec0ff */
[----:B---3--:R-:W-:Y:S02]  /*0080*/  SHF.R.S32.HI R6, RZ, 0x15, R7 ;  /* 0x00000015ff067819 */ /* 0x008fe40000011407 */
[----:B------:R-:W-:Y:S02]  /*0090*/  LEA R7, R7, R0, 0xa ;  /* 0x0000000007077211 */ /* 0x000fe400078e50ff */
[----:B------:R-:W-:-:S03]  /*00a0*/  SGXT R0, R6, 0x1 ;  /* 0x000000010600781a */ /* 0x000fc60000000200 */
[----:B----4-:R-:W-:Y:S01]  /*00b0*/  IMAD.WIDE R2, R7, 0x4, R2 ;  /* 0x0000000407027825 */ /* 0x010fe200078e0202 */
[----:B------:R-:W-:-:S04]  /*00c0*/  LEA.HI R0, R0, R7, RZ, 0x8 ;  /* 0x0000000700007211 */ /* 0x000fc800078f40ff */
[----:B------:R-:W-:Y:S01]  /*00d0*/  LOP3.LUT R0, R0, 0xffffff00, RZ, 0xc0, !PT ;  /* 0xffffff0000007812 */ /* 0x000fe200078ec0ff */
[----:B------:R-:W3:Y:S03]  /*00e0*/  LDG.E.128 R12, desc[UR4][R2.64+0x800] ;  /* 0x00080004020c7981 */ /* 0x000ee6000c1e1d00 */
[----:B------:R-:W-:-:S05]  /*00f0*/  IADD3 R9, R7, -R0, RZ ;  /* 0x8000000007097210 */ /* 0x000fca0007ffe0ff */
[----:B--2---:R-:W-:Y:S02]  /*0100*/  IMAD.WIDE R4, R9, 0x4, R4 ;  /* 0x0000000409047825 */ /* 0x004fe400078e0204 */
[----:B------:R-:W2:Y:S04]  /*0110*/  LDG.E.128 R8, desc[UR4][R2.64] ;  /* 0x0000000402087981 */ /* 0x000ea8000c1e1d00 */
[----:B------:R-:W2:Y:S02]  /*0120*/  LDG.E.EL.128 R4, desc[UR4][R4.64] ;  /* 0x0000000404047981 */ /* 0x000ea4000c2e1d00 */
[--C-:B--2---:R-:W-:Y:S01]  /*0130*/  FADD R8, R8, R4.reuse ;  /* 0x0000000408087221 */ /* 0x104fe20000000000 */
[----:B---3--:R-:W-:Y:S01]  /*0140*/  FADD R12, R12, R4 ;  /* 0x000000040c0c7221 */ /* 0x008fe20000000000 */
[--C-:B------:R-:W-:Y:S01]  /*0150*/  FADD R9, R9, R5.reuse ;  /* 0x0000000509097221 */ /* 0x100fe20000000000 */
[----:B------:R-:W-:Y:S01]  /*0160*/  FADD R13, R13, R5 ;  /* 0x000000050d0d7221 */ /* 0x000fe20000000000 */
[--C-:B------:R-:W-:Y:S01]  /*0170*/  FADD R10, R10, R6.reuse ;  /* 0x000000060a0a7221 */ /* 0x100fe20000000000 */
[----:B------:R-:W-:Y:S01]  /*0180*/  FADD R14, R14, R6 ;  /* 0x000000060e0e7221 */ /* 0x000fe20000000000 */
[--C-:B------:R-:W-:Y:S01]  /*0190*/  FADD R11, R11, R7.reuse ;  /* 0x000000070b0b7221 */ /* 0x100fe20000000000 */
[----:B------:R-:W-:-:S04]  /*01a0*/  FADD R15, R15, R7 ;  /* 0x000000070f0f7221 */ /* 0x000fc80000000000 */
[----:B------:R-:W-:Y:S04]  /*01b0*/  STG.E.128 desc[UR4][R2.64], R8 ;  /* 0x0000000802007986 */ /* 0x000fe8000c101d04 */
[----:B------:R-:W-:Y:S01]  /*01c0*/  STG.E.128 desc[UR4][R2.64+0x800], R12 ;  /* 0x0008000c02007986 */ /* 0x000fe2000c101d04 */
[----:B------:R-:W-:Y:S05]  /*01d0*/  EXIT ;  /* 0x000000000000794d */ /* 0x000fea0003800000 */
.L_x_0:
[----:B------:R-:W-:-:S00]  /*01e0*/  BRA `(.L_x_0) ;  /* 0xfffffffc00fc7947 */ /* 0x000fc0000383ffff */
[----:B------:R-:W-:-:S00]  /*01f0*/  NOP ;  /* 0x0000000000007918 */ /* 0x000fc00000000000 */
        /* <DEDUP_REMOVED lines=8> */
.L_x_1:


//--------------------- .nv.constant0.triton_poi_fused_convolution_6 --------------------------
	.section	.nv.constant0.triton_poi_fused_convolution_6,"a",@progbits
	.sectionflags	@""
	.align	4
.nv.constant0.triton_poi_fused_convolution_6:
	.zero		548
